//
// Generated by NVIDIA NVVM Compiler
//
// Compiler Build ID: CL-36424714
// Cuda compilation tools, release 13.0, V13.0.88
// Based on NVVM 20.0.0
//

.version 9.0
.target sm_100
.address_size 64

	// .globl	_Z8o_kernelxPx

.visible .entry _Z8o_kernelxPx(
	.param .u64 _Z8o_kernelxPx_param_0,
	.param .u64 .ptr .align 1 _Z8o_kernelxPx_param_1
)
{
	.local .align 16 .b8 	__local_depot0[512];
	.reg .b64 	%SP;
	.reg .b64 	%SPL;
	.reg .pred 	%p<10>;
	.reg .b32 	%r<16>;
	.reg .b64 	%rd<69>;

	mov.u64 	%SPL, __local_depot0;
	ld.param.u64 	%rd23, [_Z8o_kernelxPx_param_0];
	ld.param.u64 	%rd24, [_Z8o_kernelxPx_param_1];
	add.u64 	%rd1, %SPL, 0;
	mov.u32 	%r1, %tid.x;
	mov.u32 	%r2, %ctaid.x;
	or.b32  	%r3, %r1, %r2;
	setp.eq.s32 	%p1, %r3, 0;
	@%p1 bra 	$L__BB0_1;
	bra.uni 	$L__BB0_14;
$L__BB0_1:
	mov.b64 	%rd27, -1;
	st.local.v2.u64 	[%rd1], {%rd27, %rd27};
	st.local.v2.u64 	[%rd1+16], {%rd27, %rd27};
	st.local.v2.u64 	[%rd1+32], {%rd27, %rd27};
	st.local.v2.u64 	[%rd1+48], {%rd27, %rd27};
	st.local.v2.u64 	[%rd1+64], {%rd27, %rd27};
	st.local.v2.u64 	[%rd1+80], {%rd27, %rd27};
	st.local.v2.u64 	[%rd1+96], {%rd27, %rd27};
	st.local.v2.u64 	[%rd1+112], {%rd27, %rd27};
	st.local.v2.u64 	[%rd1+128], {%rd27, %rd27};
	st.local.v2.u64 	[%rd1+144], {%rd27, %rd27};
	st.local.v2.u64 	[%rd1+160], {%rd27, %rd27};
	st.local.v2.u64 	[%rd1+176], {%rd27, %rd27};
	st.local.v2.u64 	[%rd1+192], {%rd27, %rd27};
	st.local.v2.u64 	[%rd1+208], {%rd27, %rd27};
	st.local.v2.u64 	[%rd1+224], {%rd27, %rd27};
	st.local.v2.u64 	[%rd1+240], {%rd27, %rd27};
	st.local.v2.u64 	[%rd1+256], {%rd27, %rd27};
	st.local.v2.u64 	[%rd1+272], {%rd27, %rd27};
	st.local.v2.u64 	[%rd1+288], {%rd27, %rd27};
	st.local.v2.u64 	[%rd1+304], {%rd27, %rd27};
	st.local.v2.u64 	[%rd1+320], {%rd27, %rd27};
	st.local.v2.u64 	[%rd1+336], {%rd27, %rd27};
	st.local.v2.u64 	[%rd1+352], {%rd27, %rd27};
	st.local.v2.u64 	[%rd1+368], {%rd27, %rd27};
	st.local.v2.u64 	[%rd1+384], {%rd27, %rd27};
	st.local.v2.u64 	[%rd1+400], {%rd27, %rd27};
	st.local.v2.u64 	[%rd1+416], {%rd27, %rd27};
	st.local.v2.u64 	[%rd1+432], {%rd27, %rd27};
	st.local.v2.u64 	[%rd1+448], {%rd27, %rd27};
	st.local.v2.u64 	[%rd1+464], {%rd27, %rd27};
	st.local.v2.u64 	[%rd1+480], {%rd27, %rd27};
	st.local.v2.u64 	[%rd1+496], {%rd27, %rd27};
	setp.lt.s64 	%p2, %rd23, 1;
	mov.b64 	%rd68, 0;
	@%p2 bra 	$L__BB0_13;
	add.s64 	%rd2, %rd23, 1;
	mov.b64 	%rd63, 0;
	mov.b64 	%rd62, 1;
	cvt.u32.u64 	%r12, %rd2;
	mov.u64 	%rd68, %rd63;
$L__BB0_3:
	shl.b64 	%rd30, %rd63, 3;
	add.s64 	%rd6, %rd1, %rd30;
	ld.local.u64 	%rd66, [%rd6];
	setp.ne.s64 	%p3, %rd66, -1;
	@%p3 bra 	$L__BB0_9;
	sub.s64 	%rd8, %rd23, %rd62;
	setp.lt.s64 	%p4, %rd8, 0;
	mov.b64 	%rd66, 0;
	@%p4 bra 	$L__BB0_9;
	cvt.u32.u64 	%r4, %rd63;
	mov.b64 	%rd32, 2;
	shl.b64 	%rd9, %rd32, %r4;
	add.s64 	%rd10, %rd8, 1;
	or.b64  	%rd33, %rd10, %rd9;
	and.b64  	%rd34, %rd33, -4294967296;
	setp.ne.s64 	%p5, %rd34, 0;
	@%p5 bra 	$L__BB0_7;
	cvt.u32.u64 	%r5, %rd9;
	cvt.u32.u64 	%r6, %rd10;
	rem.u32 	%r7, %r6, %r5;
	cvt.u64.u32 	%rd65, %r7;
	bra.uni 	$L__BB0_8;
$L__BB0_7:
	rem.s64 	%rd65, %rd10, %rd9;
$L__BB0_8:
	mov.b64 	%rd35, 1;
	shl.b64 	%rd36, %rd35, %r4;
	setp.gt.s64 	%p6, %rd65, %rd36;
	sub.s64 	%rd37, %rd65, %rd36;
	selp.b64 	%rd38, %rd37, 0, %p6;
	add.s32 	%r9, %r4, 1;
	shr.u64 	%rd39, %rd10, %r9;
	shl.b64 	%rd40, %rd39, %r4;
	add.s64 	%rd66, %rd38, %rd40;
$L__BB0_9:
	st.local.u64 	[%rd6], %rd66;
	add.s64 	%rd16, %rd63, 1;
	cvt.u32.u64 	%r10, %rd63;
	mov.b64 	%rd41, 2;
	shl.b64 	%rd17, %rd41, %r10;
	or.b64  	%rd42, %rd2, %rd17;
	and.b64  	%rd43, %rd42, -4294967296;
	setp.ne.s64 	%p7, %rd43, 0;
	@%p7 bra 	$L__BB0_11;
	cvt.u32.u64 	%r11, %rd17;
	rem.u32 	%r13, %r12, %r11;
	cvt.u64.u32 	%rd67, %r13;
	bra.uni 	$L__BB0_12;
$L__BB0_11:
	rem.s64 	%rd67, %rd2, %rd17;
$L__BB0_12:
	mov.b64 	%rd44, 1;
	shl.b64 	%rd45, %rd44, %r10;
	setp.gt.s64 	%p8, %rd67, %rd45;
	sub.s64 	%rd46, %rd67, %rd45;
	selp.b64 	%rd47, %rd46, 0, %p8;
	cvt.u32.u64 	%r15, %rd16;
	shr.u64 	%rd48, %rd2, %r15;
	shl.b64 	%rd49, %rd48, %r10;
	add.s64 	%rd50, %rd47, %rd49;
	add.s64 	%rd51, %rd2, %rd68;
	add.s64 	%rd52, %rd62, %rd66;
	sub.s64 	%rd53, %rd51, %rd52;
	add.s64 	%rd54, %rd53, %rd50;
	mul.hi.s64 	%rd55, %rd54, -8543223828751151131;
	add.s64 	%rd56, %rd55, %rd54;
	shr.u64 	%rd57, %rd56, 63;
	shr.s64 	%rd58, %rd56, 29;
	add.s64 	%rd59, %rd58, %rd57;
	mul.lo.s64 	%rd60, %rd59, 1000000007;
	sub.s64 	%rd68, %rd54, %rd60;
	setp.le.s64 	%p9, %rd17, %rd23;
	mov.u64 	%rd62, %rd17;
	mov.u64 	%rd63, %rd16;
	@%p9 bra 	$L__BB0_3;
$L__BB0_13:
	cvta.to.global.u64 	%rd61, %rd24;
	st.global.u64 	[%rd61], %rd68;
$L__BB0_14:
	ret;

}
	// .globl	_Z8b_kernelxPx
.visible .entry _Z8b_kernelxPx(
	.param .u64 _Z8b_kernelxPx_param_0,
	.param .u64 .ptr .align 1 _Z8b_kernelxPx_param_1
)
{
	.reg .pred 	%p<3>;
	.reg .b32 	%r<12>;
	.reg .b64 	%rd<9>;

	ld.param.u64 	%rd2, [_Z8b_kernelxPx_param_0];
	ld.param.u64 	%rd1, [_Z8b_kernelxPx_param_1];
	mov.u32 	%r3, %ctaid.x;
	mov.u32 	%r4, %ntid.x;
	mov.u32 	%r5, %tid.x;
	mad.lo.s32 	%r1, %r3, %r4, %r5;
	cvt.u64.u32 	%rd4, %r1;
	mov.u32 	%r6, %ctaid.y;
	mov.u32 	%r7, %ntid.y;
	mov.u32 	%r8, %tid.y;
	mad.lo.s32 	%r9, %r6, %r7, %r8;
	cvt.u64.u32 	%rd5, %r9;
	max.s64 	%rd6, %rd4, %rd5;
	setp.gt.s64 	%p1, %rd6, %rd2;
	@%p1 bra 	$L__BB1_3;
	xor.b32  	%r10, %r1, %r9;
	popc.b32 	%r11, %r10;
	setp.ne.s32 	%p2, %r11, 1;
	@%p2 bra 	$L__BB1_3;
	cvta.to.global.u64 	%rd7, %rd1;
	atom.global.add.u64 	%rd8, [%rd7], 1;
$L__BB1_3:
	ret;

}


// ===== COMPILED SASS (sm_100) =====

	.target	sm_100

	.elftype	@"ET_EXEC"


//--------------------- .note.nv.tkinfo           --------------------------
	.section	.note.nv.tkinfo,"",@"SHT_NOTE"
	.sectionflags	@"SHF_NOTE_NV_TKINFO"
	.tkinfo
        /*0018*/ 	.word	0x00000002
        /*0030*/ 	.string	""
        /*0030*/ 	.string	"ptxas"
        /*0030*/ 	.string	"Cuda compilation tools, release 13.0, V13.0.88"
        /*0030*/ 	.string	"Build cuda_13.0.r13.0/compiler.36424714_0"
        /*0030*/ 	.string	"-arch sm_100 -m 64 "



//--------------------- .note.nv.cuinfo           --------------------------
	.section	.note.nv.cuinfo,"",@"SHT_NOTE"
	.sectionflags	@"SHF_NOTE_NV_CUINFO"
        /*0018*/ 	.short	0x0002
        /*001a*/ 	.short	0x0064
        /*001c*/ 	.short	0x0082
	.zero		2


//--------------------- .nv.info                  --------------------------
	.section	.nv.info,"",@"SHT_CUDA_INFO"
	.align	4


	//----- nvinfo : EIATTR_REGCOUNT
	.align		4
        /*0000*/ 	.byte	0x04, 0x2f
        /*0002*/ 	.short	(.L_1 - .L_0)
	.align		4
.L_0:
        /*0004*/ 	.word	index@(_Z8o_kernelxPx)
        /*0008*/ 	.word	0x00000020


	//----- nvinfo : EIATTR_FRAME_SIZE
	.align		4
.L_1:
        /*000c*/ 	.byte	0x04, 0x11
        /*000e*/ 	.short	(.L_3 - .L_2)
	.align		4
.L_2:
        /*0010*/ 	.word	index@($__internal_0_$__cuda_sm20_rem_s64)
        /*0014*/ 	.word	0x00000200


	//----- nvinfo : EIATTR_FRAME_SIZE
	.align		4
.L_3:
        /*0018*/ 	.byte	0x04, 0x11
        /*001a*/ 	.short	(.L_5 - .L_4)
	.align		4
.L_4:
        /*001c*/ 	.word	index@(_Z8o_kernelxPx)
        /*0020*/ 	.word	0x00000200


	//----- nvinfo : EIATTR_REGCOUNT
	.align		4
.L_5:
        /*0024*/ 	.byte	0x04, 0x2f
        /*0026*/ 	.short	(.L_7 - .L_6)
	.align		4
.L_6:
        /*0028*/ 	.word	index@(_Z8b_kernelxPx)
        /*002c*/ 	.word	0x00000008


	//----- nvinfo : EIATTR_FRAME_SIZE
	.align		4
.L_7:
        /*0030*/ 	.byte	0x04, 0x11
        /*0032*/ 	.short	(.L_9 - .L_8)
	.align		4
.L_8:
        /*0034*/ 	.word	index@(_Z8b_kernelxPx)
        /*0038*/ 	.word	0x00000000


	//----- nvinfo : EIATTR_MIN_STACK_SIZE
	.align		4
.L_9:
        /*003c*/ 	.byte	0x04, 0x12
        /*003e*/ 	.short	(.L_11 - .L_10)
	.align		4
.L_10:
        /*0040*/ 	.word	index@(_Z8b_kernelxPx)
        /*0044*/ 	.word	0x00000000


	//----- nvinfo : EIATTR_MIN_STACK_SIZE
	.align		4
.L_11:
        /*0048*/ 	.byte	0x04, 0x12
        /*004a*/ 	.short	(.L_13 - .L_12)
	.align		4
.L_12:
        /*004c*/ 	.word	index@(_Z8o_kernelxPx)
        /*0050*/ 	.word	0x00000200
.L_13:


//--------------------- .nv.compat                --------------------------
	.section	.nv.compat,"",@"SHT_CUDA_COMPAT_INFO"
	.align	4
        /*0000*/ 	.byte	0x02, 0x09, 0x00, 0x00, 0x02, 0x02, 0x01, 0x00, 0x02, 0x05, 0x05, 0x00, 0x03, 0x07, 0x01, 0x01
        /*0010*/ 	.byte	0x02, 0x03, 0x00, 0x00, 0x02, 0x06, 0x01, 0x00, 0x04, 0x0b, 0x08, 0x00, 0x09, 0x00, 0x00, 0x00
        /*0020*/ 	.byte	0x00, 0x00, 0x00, 0x00


//--------------------- .nv.info._Z8b_kernelxPx   --------------------------
	.section	.nv.info._Z8b_kernelxPx,"",@"SHT_CUDA_INFO"
	.sectionflags	@""
	.align	4


	//----- nvinfo : EIATTR_CUDA_API_VERSION
	.align		4
        /*0000*/ 	.byte	0x04, 0x37
        /*0002*/ 	.short	(.L_15 - .L_14)
.L_14:
        /*0004*/ 	.word	0x00000082


	//----- nvinfo : EIATTR_KPARAM_INFO
	.align		4
.L_15:
        /*0008*/ 	.byte	0x04, 0x17
        /*000a*/ 	.short	(.L_17 - .L_16)
.L_16:
        /*000c*/ 	.word	0x00000000
        /*0010*/ 	.short	0x0001
        /*0012*/ 	.short	0x0008
        /*0014*/ 	.byte	0x00, 0xf5, 0x21, 0x00


	//----- nvinfo : EIATTR_KPARAM_INFO
	.align		4
.L_17:
        /*0018*/ 	.byte	0x04, 0x17
        /*001a*/ 	.short	(.L_19 - .L_18)
.L_18:
        /*001c*/ 	.word	0x00000000
        /*0020*/ 	.short	0x0000
        /*0022*/ 	.short	0x0000
        /*0024*/ 	.byte	0x00, 0xf0, 0x21, 0x00


	//----- nvinfo : EIATTR_SPARSE_MMA_MASK
	.align		4
.L_19:
        /*0028*/ 	.byte	0x03, 0x50
        /*002a*/ 	.short	0x0000


	//----- nvinfo : EIATTR_MAXREG_COUNT
	.align		4
        /*002c*/ 	.byte	0x03, 0x1b
        /*002e*/ 	.short	0x00ff


	//----- nvinfo : EIATTR_MERCURY_ISA_VERSION
	.align		4
        /*0030*/ 	.byte	0x03, 0x5f
        /*0032*/ 	.short	0x0101


	//----- nvinfo : EIATTR_INT_WARP_WIDE_INSTR_OFFSETS
	.align		4
        /*0034*/ 	.byte	0x04, 0x31
        /*0036*/ 	.short	(.L_21 - .L_20)


	//   ....[0]....
.L_20:
        /*0038*/ 	.word	0x00000160


	//----- nvinfo : EIATTR_VRC_CTA_INIT_COUNT
	.align		4
.L_21:
        /*003c*/ 	.byte	0x02, 0x4a
	.zero		1
	.zero		1


	//----- nvinfo : EIATTR_EXIT_INSTR_OFFSETS
	.align		4
        /*0040*/ 	.byte	0x04, 0x1c
        /*0042*/ 	.short	(.L_23 - .L_22)


	//   ....[0]....
.L_22:
        /*0044*/ 	.word	0x000000f0


	//   ....[1]....
        /*0048*/ 	.word	0x00000130


	//   ....[2]....
        /*004c*/ 	.word	0x00000220


	//----- nvinfo : EIATTR_CBANK_PARAM_SIZE
	.align		4
.L_23:
        /*0050*/ 	.byte	0x03, 0x19
        /*0052*/ 	.short	0x0010


	//----- nvinfo : EIATTR_PARAM_CBANK
	.align		4
        /*0054*/ 	.byte	0x04, 0x0a
        /*0056*/ 	.short	(.L_25 - .L_24)
	.align		4
.L_24:
        /*0058*/ 	.word	index@(.nv.constant0._Z8b_kernelxPx)
        /*005c*/ 	.short	0x0380
        /*005e*/ 	.short	0x0010


	//----- nvinfo : EIATTR_SW_WAR
	.align		4
.L_25:
        /*0060*/ 	.byte	0x04, 0x36
        /*0062*/ 	.short	(.L_27 - .L_26)
.L_26:
        /*0064*/ 	.word	0x00000008
.L_27:


//--------------------- .nv.info._Z8o_kernelxPx   --------------------------
	.section	.nv.info._Z8o_kernelxPx,"",@"SHT_CUDA_INFO"
	.sectionflags	@""
	.align	4


	//----- nvinfo : EIATTR_CUDA_API_VERSION
	.align		4
        /*0000*/ 	.byte	0x04, 0x37
        /*0002*/ 	.short	(.L_29 - .L_28)
.L_28:
        /*0004*/ 	.word	0x00000082


	//----- nvinfo : EIATTR_KPARAM_INFO
	.align		4
.L_29:
        /*0008*/ 	.byte	0x04, 0x17
        /*000a*/ 	.short	(.L_31 - .L_30)
.L_30:
        /*000c*/ 	.word	0x00000000
        /*0010*/ 	.short	0x0001
        /*0012*/ 	.short	0x0008
        /*0014*/ 	.byte	0x00, 0xf5, 0x21, 0x00


	//----- nvinfo : EIATTR_KPARAM_INFO
	.align		4
.L_31:
        /*0018*/ 	.byte	0x04, 0x17
        /*001a*/ 	.short	(.L_33 - .L_32)
.L_32:
        /*001c*/ 	.word	0x00000000
        /*0020*/ 	.short	0x0000
        /*0022*/ 	.short	0x0000
        /*0024*/ 	.byte	0x00, 0xf0, 0x21, 0x00


	//----- nvinfo : EIATTR_SPARSE_MMA_MASK
	.align		4
.L_33:
        /*0028*/ 	.byte	0x03, 0x50
        /*002a*/ 	.short	0x0000


	//----- nvinfo : EIATTR_MAXREG_COUNT
	.align		4
        /*002c*/ 	.byte	0x03, 0x1b
        /*002e*/ 	.short	0x00ff


	//----- nvinfo : EIATTR_MERCURY_ISA_VERSION
	.align		4
        /*0030*/ 	.byte	0x03, 0x5f
        /*0032*/ 	.short	0x0101


	//----- nvinfo : EIATTR_VRC_CTA_INIT_COUNT
	.align		4
        /*0034*/ 	.byte	0x02, 0x4a
	.zero		1
	.zero		1


	//----- nvinfo : EIATTR_EXIT_INSTR_OFFSETS
	.align		4
        /*0038*/ 	.byte	0x04, 0x1c
        /*003a*/ 	.short	(.L_35 - .L_34)


	//   ....[0]....
.L_34:
        /*003c*/ 	.word	0x00000050


	//   ....[1]....
        /*0040*/ 	.word	0x00000c30


	//----- nvinfo : EIATTR_CRS_STACK_SIZE
	.align		4
.L_35:
        /*0044*/ 	.byte	0x04, 0x1e
        /*0046*/ 	.short	(.L_37 - .L_36)
.L_36:
        /*0048*/ 	.word	0x00000000


	//----- nvinfo : EIATTR_CBANK_PARAM_SIZE
	.align		4
.L_37:
        /*004c*/ 	.byte	0x03, 0x19
        /*004e*/ 	.short	0x0010


	//----- nvinfo : EIATTR_PARAM_CBANK
	.align		4
        /*0050*/ 	.byte	0x04, 0x0a
        /*0052*/ 	.short	(.L_39 - .L_38)
	.align		4
.L_38:
        /*0054*/ 	.word	index@(.nv.constant0._Z8o_kernelxPx)
        /*0058*/ 	.short	0x0380
        /*005a*/ 	.short	0x0010


	//----- nvinfo : EIATTR_SW_WAR
	.align		4
.L_39:
        /*005c*/ 	.byte	0x04, 0x36
        /*005e*/ 	.short	(.L_41 - .L_40)
.L_40:
        /*0060*/ 	.word	0x00000008
.L_41:


//--------------------- .nv.callgraph             --------------------------
	.section	.nv.callgraph,"",@"SHT_CUDA_CALLGRAPH"
	.align	4
	.sectionentsize	8
	.align		4
        /*0000*/ 	.word	0x00000000
	.align		4
        /*0004*/ 	.word	0xffffffff
	.align		4
        /*0008*/ 	.word	0x00000000
	.align		4
        /*000c*/ 	.word	0xfffffffe
	.align		4
        /*0010*/ 	.word	0x00000000
	.align		4
        /*0014*/ 	.word	0xfffffffd
	.align		4
        /*0018*/ 	.word	0x00000000
	.align		4
        /*001c*/ 	.word	0xfffffffc


//--------------------- .text._Z8b_kernelxPx      --------------------------
	.section	.text._Z8b_kernelxPx,"ax",@progbits
	.align	128
        .global         _Z8b_kernelxPx
        .type           _Z8b_kernelxPx,@function
        .size           _Z8b_kernelxPx,(.L_x_10 - _Z8b_kernelxPx)
        .other          _Z8b_kernelxPx,@"STO_CUDA_ENTRY STV_DEFAULT"
_Z8b_kernelxPx:
.text._Z8b_kernelxPx:
[----:B------:R-:W-:Y:S01]  /*0000*/  LDC R1, c[0x0][0x37c] ;  /* 0x0000df00ff017b82 */ /* 0x000fe20000000800 */
[----:B------:R-:W0:Y:S07]  /*0010*/  S2R R3, SR_TID.X ;  /* 0x0000000000037919 */ /* 0x000e2e0000002100 */
[----:B------:R-:W0:Y:S01]  /*0020*/  S2UR UR4, SR_CTAID.X ;  /* 0x00000000000479c3 */ /* 0x000e220000002500 */
[----:B------:R-:W1:Y:S01]  /*0030*/  LDCU.64 UR6, c[0x0][0x380] ;  /* 0x00007000ff0677ac */ /* 0x000e620008000a00 */
[----:B------:R-:W2:Y:S06]  /*0040*/  S2R R5, SR_TID.Y ;  /* 0x0000000000057919 */ /* 0x000eac0000002200 */
[----:B------:R-:W0:Y:S08]  /*0050*/  LDC R0, c[0x0][0x360] ;  /* 0x0000d800ff007b82 */ /* 0x000e300000000800 */
[----:B------:R-:W2:Y:S08]  /*0060*/  S2UR UR5, SR_CTAID.Y ;  /* 0x00000000000579c3 */ /* 0x000eb00000002600 */
[----:B------:R-:W2:Y:S01]  /*0070*/  LDC R2, c[0x0][0x364] ;  /* 0x0000d900ff027b82 */ /* 0x000ea20000000800 */
[----:B0-----:R-:W-:-:S02]  /*0080*/  IMAD R0, R0, UR4, R3 ;  /* 0x0000000400007c24 */ /* 0x001fc4000f8e0203 */
[----:B--2---:R-:W-:-:S05]  /*0090*/  IMAD R3, R2, UR5, R5 ;  /* 0x0000000502037c24 */ /* 0x004fca000f8e0205 */
[----:B------:R-:W-:-:S04]  /*00a0*/  ISETP.GT.U32.AND P0, PT, R0, R3, PT ;  /* 0x000000030000720c */ /* 0x000fc80003f04070 */
[----:B------:R-:W-:-:S04]  /*00b0*/  ISETP.GT.AND.EX P0, PT, RZ, RZ, PT, P0 ;  /* 0x000000ffff00720c */ /* 0x000fc80003f04300 */
[----:B------:R-:W-:-:S04]  /*00c0*/  SEL R2, R0, R3, P0 ;  /* 0x0000000300027207 */ /* 0x000fc80000000000 */
[----:B-1----:R-:W-:-:S04]  /*00d0*/  ISETP.GT.U32.AND P0, PT, R2, UR6, PT ;  /* 0x0000000602007c0c */ /* 0x002fc8000bf04070 */
[----:B------:R-:W-:-:S13]  /*00e0*/  ISETP.GT.AND.EX P0, PT, RZ, UR7, PT, P0 ;  /* 0x00000007ff007c0c */ /* 0x000fda000bf04300 */
[----:B------:R-:W-:Y:S05]  /*00f0*/  @P0 EXIT ;  /* 0x000000000000094d */ /* 0x000fea0003800000 */
[----:B------:R-:W-:-:S06]  /*0100*/  LOP3.LUT R0, R0, R3, RZ, 0x3c, !PT ;  /* 0x0000000300007212 */ /* 0x000fcc00078e3cff */
[----:B------:R-:W0:Y:S02]  /*0110*/  POPC R0, R0 ;  /* 0x0000000000007309 */ /* 0x000e240000000000 */
[----:B0-----:R-:W-:-:S13]  /*0120*/  ISETP.NE.AND P0, PT, R0, 0x1, PT ;  /* 0x000000010000780c */ /* 0x001fda0003f05270 */
[----:B------:R-:W-:Y:S05]  /*0130*/  @P0 EXIT ;  /* 0x000000000000094d */ /* 0x000fea0003800000 */
[----:B------:R-:W0:Y:S01]  /*0140*/  S2R R0, SR_LANEID ;  /* 0x0000000000007919 */ /* 0x000e220000000000 */
[----:B------:R-:W1:Y:S01]  /*0150*/  LDC.64 R2, c[0x0][0x388] ;  /* 0x0000e200ff027b82 */ /* 0x000e620000000a00 */
[----:B------:R-:W-:Y:S01]  /*0160*/  VOTEU.ANY UR4, UPT, PT ;  /* 0x0000000000047886 */ /* 0x000fe200038e0100 */
[----:B------:R-:W1:Y:S01]  /*0170*/  LDCU.64 UR8, c[0x0][0x358] ;  /* 0x00006b00ff0877ac */ /* 0x000e620008000a00 */
[----:B------:R-:W-:Y:S02]  /*0180*/  UPOPC UR6, UR4 ;  /* 0x00000004000672bf */ /* 0x000fe40008000000 */
[----:B------:R-:W-:Y:S02]  /*0190*/  UFLO.U32 UR5, UR4 ;  /* 0x00000004000572bd */ /* 0x000fe400080e0000 */
[----:B------:R-:W-:Y:S01]  /*01a0*/  UIMAD.WIDE.U32 UR6, UR6, 0x1, URZ ;  /* 0x00000001060678a5 */ /* 0x000fe2000f8e00ff */
[----:B------:R-:W-:-:S03]  /*01b0*/  UMOV UR4, URZ ;  /* 0x000000ff00047c82 */ /* 0x000fc60008000000 */
[----:B------:R-:W-:Y:S02]  /*01c0*/  UIADD3 UR4, UPT, UPT, UR7, UR4, URZ ;  /* 0x0000000407047290 */ /* 0x000fe4000fffe0ff */
[----:B------:R-:W-:Y:S02]  /*01d0*/  IMAD.U32 R5, RZ, RZ, UR7 ;  /* 0x00000007ff057e24 */ /* 0x000fe4000f8e00ff */
[----:B------:R-:W-:Y:S02]  /*01e0*/  IMAD.U32 R4, RZ, RZ, UR6 ;  /* 0x00000006ff047e24 */ /* 0x000fe4000f8e00ff */
[----:B------:R-:W-:Y:S01]  /*01f0*/  IMAD.U32 R5, RZ, RZ, UR4 ;  /* 0x00000004ff057e24 */ /* 0x000fe2000f8e00ff */
[----:B0-----:R-:W-:-:S13]  /*0200*/  ISETP.EQ.U32.AND P0, PT, R0, UR5, PT ;  /* 0x0000000500007c0c */ /* 0x001fda000bf02070 */
[----:B-1----:R-:W-:Y:S01]  /*0210*/  @P0 REDG.E.ADD.64.STRONG.GPU desc[UR8][R2.64], R4 ;  /* 0x000000040200098e */ /* 0x002fe2000c12e508 */
[----:B------:R-:W-:Y:S05]  /*0220*/  EXIT ;  /* 0x000000000000794d */ /* 0x000fea0003800000 */
.L_x_0:
[----:B------:R-:W-:-:S00]  /*0230*/  BRA `(.L_x_0) ;  /* 0xfffffffc00fc7947 */ /* 0x000fc0000383ffff */
[----:B------:R-:W-:-:S00]  /*0240*/  NOP ;  /* 0x0000000000007918 */ /* 0x000fc00000000000 */
        /* <DEDUP_REMOVED lines=11> */
.L_x_10:


//--------------------- .text._Z8o_kernelxPx      --------------------------
	.section	.text._Z8o_kernelxPx,"ax",@progbits
	.align	128
        .global         _Z8o_kernelxPx
        .type           _Z8o_kernelxPx,@function
        .size           _Z8o_kernelxPx,(.L_x_9 - _Z8o_kernelxPx)
        .other          _Z8o_kernelxPx,@"STO_CUDA_ENTRY STV_DEFAULT"
_Z8o_kernelxPx:
.text._Z8o_kernelxPx:
[----:B------:R-:W0:Y:S01]  /*0000*/  LDC R1, c[0x0][0x37c] ;  /* 0x0000df00ff017b82 */ /* 0x000e220000000800 */
[----:B------:R-:W1:Y:S07]  /*0010*/  S2R R0, SR_TID.X ;  /* 0x0000000000007919 */ /* 0x000e6e0000002100 */
[----:B------:R-:W1:Y:S01]  /*0020*/  S2UR UR4, SR_CTAID.X ;  /* 0x00000000000479c3 */ /* 0x000e620000002500 */
[----:B0-----:R-:W-:Y:S01]  /*0030*/  VIADD R1, R1, 0xfffffe00 ;  /* 0xfffffe0001017836 */ /* 0x001fe20000000000 */
[----:B-1----:R-:W-:-:S13]  /*0040*/  LOP3.LUT P0, RZ, R0, UR4, RZ, 0xfc, !PT ;  /* 0x0000000400ff7c12 */ /* 0x002fda000f80fcff */
[----:B------:R-:W-:Y:S05]  /*0050*/  @P0 EXIT ;  /* 0x000000000000094d */ /* 0x000fea0003800000 */
[----:B------:R-:W0:Y:S01]  /*0060*/  LDC.64 R8, c[0x0][0x380] ;  /* 0x0000e000ff087b82 */ /* 0x000e220000000a00 */
[----:B------:R-:W-:Y:S01]  /*0070*/  IMAD.MOV.U32 R4, RZ, RZ, -0x1 ;  /* 0xffffffffff047424 */ /* 0x000fe200078e00ff */
[----:B------:R-:W1:Y:S01]  /*0080*/  LDCU.64 UR4, c[0x0][0x358] ;  /* 0x00006b00ff0477ac */ /* 0x000e620008000a00 */
[----:B------:R-:W-:Y:S01]  /*0090*/  IMAD.MOV.U32 R5, RZ, RZ, -0x1 ;  /* 0xffffffffff057424 */ /* 0x000fe200078e00ff */
[----:B------:R-:W-:Y:S01]  /*00a0*/  CS2R R2, SRZ ;  /* 0x0000000000027805 */ /* 0x000fe2000001ff00 */
[----:B------:R-:W-:Y:S02]  /*00b0*/  IMAD.MOV.U32 R6, RZ, RZ, -0x1 ;  /* 0xffffffffff067424 */ /* 0x000fe400078e00ff */
[----:B------:R-:W-:-:S05]  /*00c0*/  IMAD.MOV.U32 R7, RZ, RZ, -0x1 ;  /* 0xffffffffff077424 */ /* 0x000fca00078e00ff */
[----:B------:R2:W-:Y:S04]  /*00d0*/  STL.128 [R1], R4 ;  /* 0x0000000401007387 */ /* 0x0005e80000100c00 */
[----:B------:R2:W-:Y:S04]  /*00e0*/  STL.128 [R1+0x10], R4 ;  /* 0x0000100401007387 */ /* 0x0005e80000100c00 */
[----:B------:R2:W-:Y:S04]  /*00f0*/  STL.128 [R1+0x20], R4 ;  /* 0x0000200401007387 */ /* 0x0005e80000100c00 */
[----:B------:R2:W-:Y:S01]  /*0100*/  STL.128 [R1+0x30], R4 ;  /* 0x0000300401007387 */ /* 0x0005e20000100c00 */
[----:B0-----:R-:W-:-:S03]  /*0110*/  ISETP.GE.U32.AND P0, PT, R8, 0x1, PT ;  /* 0x000000010800780c */ /* 0x001fc60003f06070 */
[----:B------:R2:W-:Y:S01]  /*0120*/  STL.128 [R1+0x40], R4 ;  /* 0x0000400401007387 */ /* 0x0005e20000100c00 */
[----:B------:R-:W-:-:S03]  /*0130*/  ISETP.GE.AND.EX P0, PT, R9, RZ, PT, P0 ;  /* 0x000000ff0900720c */ /* 0x000fc60003f06300 */
[----:B------:R2:W-:Y:S04]  /*0140*/  STL.128 [R1+0x50], R4 ;  /* 0x0000500401007387 */ /* 0x0005e80000100c00 */
        /* <DEDUP_REMOVED lines=25> */
[----:B------:R2:W-:Y:S01]  /*02e0*/  STL.128 [R1+0x1f0], R4 ;  /* 0x0001f00401007387 */ /* 0x0005e20000100c00 */
[----:B-1----:R-:W-:Y:S05]  /*02f0*/  @!P0 BRA `(.L_x_1) ;  /* 0x0000000800448947 */ /* 0x002fea0003800000 */
[----:B------:R-:W0:Y:S01]  /*0300*/  LDC.64 R10, c[0x0][0x380] ;  /* 0x0000e000ff0a7b82 */ /* 0x000e220000000a00 */
[----:B--2---:R-:W-:Y:S01]  /*0310*/  IADD3 R7, P0, PT, R8, 0x1, RZ ;  /* 0x0000000108077810 */ /* 0x004fe20007f1e0ff */
[----:B------:R-:W-:Y:S01]  /*0320*/  IMAD.MOV.U32 R0, RZ, RZ, RZ ;  /* 0x000000ffff007224 */ /* 0x000fe200078e00ff */
[----:B------:R-:W-:Y:S01]  /*0330*/  CS2R R2, SRZ ;  /* 0x0000000000027805 */ /* 0x000fe2000001ff00 */
[----:B------:R-:W-:Y:S01]  /*0340*/  IMAD.MOV.U32 R5, RZ, RZ, 0x1 ;  /* 0x00000001ff057424 */ /* 0x000fe200078e00ff */
[----:B------:R-:W1:Y:S01]  /*0350*/  LDCU.64 UR6, c[0x0][0x380] ;  /* 0x00007000ff0677ac */ /* 0x000e620008000a00 */
[----:B------:R-:W-:Y:S02]  /*0360*/  IMAD.X R6, RZ, RZ, R9, P0 ;  /* 0x000000ffff067224 */ /* 0x000fe400000e0609 */
[----:B------:R-:W-:-:S07]  /*0370*/  IMAD.MOV.U32 R4, RZ, RZ, RZ ;  /* 0x000000ffff047224 */ /* 0x000fce00078e00ff */
.L_x_7:
[----:B------:R-:W-:-:S05]  /*0380*/  IMAD.U32 R26, R0, 0x8, R1 ;  /* 0x00000008001a7824 */ /* 0x000fca00078e0001 */
[----:B------:R-:W2:Y:S02]  /*0390*/  LDL.64 R12, [R26] ;  /* 0x000000001a0c7983 */ /* 0x000ea40000100a00 */
[----:B--2---:R-:W-:-:S04]  /*03a0*/  ISETP.NE.U32.AND P0, PT, R12, -0x1, PT ;  /* 0xffffffff0c00780c */ /* 0x004fc80003f05070 */
[----:B------:R-:W-:-:S13]  /*03b0*/  ISETP.NE.AND.EX P0, PT, R13, -0x1, PT, P0 ;  /* 0xffffffff0d00780c */ /* 0x000fda0003f05300 */
[----:B------:R-:W-:Y:S05]  /*03c0*/  @P0 BRA `(.L_x_2) ;  /* 0x0000000000d40947 */ /* 0x000fea0003800000 */
[----:B0-----:R-:W-:Y:S02]  /*03d0*/  IADD3 R9, P0, PT, -R5, R10, RZ ;  /* 0x0000000a05097210 */ /* 0x001fe40007f1e1ff */
[----:B------:R-:W-:-:S03]  /*03e0*/  CS2R R12, SRZ ;  /* 0x00000000000c7805 */ /* 0x000fc6000001ff00 */
[----:B------:R-:W-:-:S05]  /*03f0*/  IMAD.X R20, R11, 0x1, ~R4, P0 ;  /* 0x000000010b147824 */ /* 0x000fca00000e0e04 */
[----:B------:R-:W-:-:S13]  /*0400*/  ISETP.GE.AND P0, PT, R20, RZ, PT ;  /* 0x000000ff1400720c */ /* 0x000fda0003f06270 */
[----:B------:R-:W-:Y:S05]  /*0410*/  @!P0 BRA `(.L_x_2) ;  /* 0x0000000000c08947 */ /* 0x000fea0003800000 */
[----:B------:R-:W-:Y:S01]  /*0420*/  IADD3 R9, P0, PT, R9, 0x1, RZ ;  /* 0x0000000109097810 */ /* 0x000fe20007f1e0ff */
[----:B------:R-:W-:-:S04]  /*0430*/  IMAD.MOV.U32 R13, RZ, RZ, 0x2 ;  /* 0x00000002ff0d7424 */ /* 0x000fc800078e00ff */
[----:B------:R-:W-:Y:S01]  /*0440*/  IMAD.X R20, RZ, RZ, R20, P0 ;  /* 0x000000ffff147224 */ /* 0x000fe200000e0614 */
[CC--:B------:R-:W-:Y:S02]  /*0450*/  SHF.L.U64.HI R22, R13.reuse, R0.reuse, RZ ;  /* 0x000000000d167219 */ /* 0x0c0fe400000102ff */
[----:B------:R-:W-:Y:S02]  /*0460*/  SHF.L.U32 R24, R13, R0, RZ ;  /* 0x000000000d187219 */ /* 0x000fe400000006ff */
[----:B------:R-:W-:-:S04]  /*0470*/  LOP3.LUT R8, R20, R22, RZ, 0xfc, !PT ;  /* 0x0000001614087212 */ /* 0x000fc800078efcff */
[----:B------:R-:W-:-:S13]  /*0480*/  ISETP.NE.U32.AND P0, PT, R8, RZ, PT ;  /* 0x000000ff0800720c */ /* 0x000fda0003f05070 */
[----:B------:R-:W-:Y:S05]  /*0490*/  @P0 BRA `(.L_x_3) ;  /* 0x0000000000500947 */ /* 0x000fea0003800000 */
[----:B------:R-:W0:Y:S01]  /*04a0*/  I2F.U32.RP R8, R24 ;  /* 0x0000001800087306 */ /* 0x000e220000209000 */
[----:B------:R-:W-:-:S07]  /*04b0*/  ISETP.NE.U32.AND P1, PT, R24, RZ, PT ;  /* 0x000000ff1800720c */ /* 0x000fce0003f25070 */
[----:B0-----:R-:W0:Y:S02]  /*04c0*/  MUFU.RCP R8, R8 ;  /* 0x0000000800087308 */ /* 0x001e240000001000 */
[----:B0-----:R-:W-:-:S06]  /*04d0*/  VIADD R12, R8, 0xffffffe ;  /* 0x0ffffffe080c7836 */ /* 0x001fcc0000000000 */
[----:B------:R0:W2:Y:S02]  /*04e0*/  F2I.FTZ.U32.TRUNC.NTZ R13, R12 ;  /* 0x0000000c000d7305 */ /* 0x0000a4000021f000 */
[----:B0-----:R-:W-:Y:S02]  /*04f0*/  IMAD.MOV.U32 R12, RZ, RZ, RZ ;  /* 0x000000ffff0c7224 */ /* 0x001fe400078e00ff */
[----:B--2---:R-:W-:-:S04]  /*0500*/  IMAD.MOV R15, RZ, RZ, -R13 ;  /* 0x000000ffff0f7224 */ /* 0x004fc800078e0a0d */
[----:B------:R-:W-:-:S04]  /*0510*/  IMAD R15, R15, R24, RZ ;  /* 0x000000180f0f7224 */ /* 0x000fc800078e02ff */
[----:B------:R-:W-:-:S04]  /*0520*/  IMAD.HI.U32 R14, R13, R15, R12 ;  /* 0x0000000f0d0e7227 */ /* 0x000fc800078e000c */
[----:B------:R-:W-:Y:S02]  /*0530*/  IMAD.MOV.U32 R13, RZ, RZ, RZ ;  /* 0x000000ffff0d7224 */ /* 0x000fe400078e00ff */
[----:B------:R-:W-:-:S04]  /*0540*/  IMAD.HI.U32 R14, R14, R9, RZ ;  /* 0x000000090e0e7227 */ /* 0x000fc800078e00ff */
[----:B------:R-:W-:-:S04]  /*0550*/  IMAD.MOV R14, RZ, RZ, -R14 ;  /* 0x000000ffff0e7224 */ /* 0x000fc800078e0a0e */
[----:B------:R-:W-:-:S05]  /*0560*/  IMAD R14, R24, R14, R9 ;  /* 0x0000000e180e7224 */ /* 0x000fca00078e0209 */
[----:B------:R-:W-:-:S13]  /*0570*/  ISETP.GE.U32.AND P0, PT, R14, R24, PT ;  /* 0x000000180e00720c */ /* 0x000fda0003f06070 */
[----:B------:R-:W-:-:S05]  /*0580*/  @P0 IMAD.IADD R14, R14, 0x1, -R24 ;  /* 0x000000010e0e0824 */ /* 0x000fca00078e0a18 */
[----:B------:R-:W-:-:S13]  /*0590*/  ISETP.GE.U32.AND P0, PT, R14, R24, PT ;  /* 0x000000180e00720c */ /* 0x000fda0003f06070 */
[----:B------:R-:W-:Y:S01]  /*05a0*/  @P0 IMAD.IADD R14, R14, 0x1, -R24 ;  /* 0x000000010e0e0824 */ /* 0x000fe200078e0a18 */
[----:B------:R-:W-:-:S05]  /*05b0*/  @!P1 LOP3.LUT R14, RZ, R24, RZ, 0x33, !PT ;  /* 0x00000018ff0e9212 */ /* 0x000fca00078e33ff */
[----:B------:R-:W-:Y:S01]  /*05c0*/  IMAD.MOV.U32 R12, RZ, RZ, R14 ;  /* 0x000000ffff0c7224 */ /* 0x000fe200078e000e */
[----:B------:R-:W-:Y:S06]  /*05d0*/  BRA `(.L_x_4) ;  /* 0x0000000000107947 */ /* 0x000fec0003800000 */
.L_x_3:
[----:B------:R-:W-:-:S07]  /*05e0*/  MOV R8, 0x600 ;  /* 0x0000060000087802 */ /* 0x000fce0000000f00 */
[----:B-1----:R-:W-:Y:S05]  /*05f0*/  CALL.REL.NOINC `($__internal_0_$__cuda_sm20_rem_s64) ;  /* 0x0000000400907944 */ /* 0x002fea0003c00000 */
[----:B------:R-:W-:Y:S02]  /*0600*/  IMAD.MOV.U32 R12, RZ, RZ, R16 ;  /* 0x000000ffff0c7224 */ /* 0x000fe400078e0010 */
[----:B------:R-:W-:-:S07]  /*0610*/  IMAD.MOV.U32 R13, RZ, RZ, R17 ;  /* 0x000000ffff0d7224 */ /* 0x000fce00078e0011 */
.L_x_4:
[----:B------:R-:W-:Y:S02]  /*0620*/  IMAD.MOV.U32 R19, RZ, RZ, 0x1 ;  /* 0x00000001ff137424 */ /* 0x000fe400078e00ff */
[----:B------:R-:W-:-:S03]  /*0630*/  VIADD R15, R0, 0x1 ;  /* 0x00000001000f7836 */ /* 0x000fc60000000000 */
[CC--:B------:R-:W-:Y:S02]  /*0640*/  SHF.L.U32 R17, R19.reuse, R0.reuse, RZ ;  /* 0x0000000013117219 */ /* 0x0c0fe400000006ff */
[-C--:B------:R-:W-:Y:S02]  /*0650*/  SHF.L.U64.HI R19, R19, R0.reuse, RZ ;  /* 0x0000000013137219 */ /* 0x080fe400000102ff */
[CC--:B------:R-:W-:Y:S02]  /*0660*/  ISETP.GT.U32.AND P0, PT, R12.reuse, R17.reuse, PT ;  /* 0x000000110c00720c */ /* 0x0c0fe40003f04070 */
[----:B------:R-:W-:Y:S02]  /*0670*/  IADD3 R17, P1, PT, R12, -R17, RZ ;  /* 0x800000110c117210 */ /* 0x000fe40007f3e0ff */
[----:B------:R-:W-:Y:S02]  /*0680*/  SHF.R.U64 R9, R9, R15, R20 ;  /* 0x0000000f09097219 */ /* 0x000fe40000001214 */
[C---:B------:R-:W-:Y:S01]  /*0690*/  ISETP.GT.AND.EX P0, PT, R13.reuse, R19, PT, P0 ;  /* 0x000000130d00720c */ /* 0x040fe20003f04300 */
[----:B------:R-:W-:Y:S01]  /*06a0*/  IMAD.X R8, R13, 0x1, ~R19, P1 ;  /* 0x000000010d087824 */ /* 0x000fe200008e0e13 */
[----:B------:R-:W-:-:S02]  /*06b0*/  SHF.L.U32 R12, R9, R0, RZ ;  /* 0x00000000090c7219 */ /* 0x000fc400000006ff */
[----:B------:R-:W-:Y:S02]  /*06c0*/  SEL R17, R17, RZ, P0 ;  /* 0x000000ff11117207 */ /* 0x000fe40000000000 */
[----:B------:R-:W-:Y:S02]  /*06d0*/  SHF.R.U32.HI R15, RZ, R15, R20 ;  /* 0x0000000fff0f7219 */ /* 0x000fe40000011614 */
[----:B------:R-:W-:Y:S02]  /*06e0*/  IADD3 R12, P1, PT, R12, R17, RZ ;  /* 0x000000110c0c7210 */ /* 0x000fe40007f3e0ff */
[----:B------:R-:W-:Y:S02]  /*06f0*/  SHF.L.U64.HI R13, R9, R0, R15 ;  /* 0x00000000090d7219 */ /* 0x000fe4000001020f */
[----:B------:R-:W-:-:S05]  /*0700*/  SEL R8, R8, RZ, P0 ;  /* 0x000000ff08087207 */ /* 0x000fca0000000000 */
[----:B------:R-:W-:-:S07]  /*0710*/  IMAD.X R13, R13, 0x1, R8, P1 ;  /* 0x000000010d0d7824 */ /* 0x000fce00008e0608 */
.L_x_2:
[----:B------:R-:W-:Y:S01]  /*0720*/  IMAD.MOV.U32 R9, RZ, RZ, 0x2 ;  /* 0x00000002ff097424 */ /* 0x000fe200078e00ff */
[----:B------:R2:W-:Y:S01]  /*0730*/  STL.64 [R26], R12 ;  /* 0x0000000c1a007387 */ /* 0x0005e20000100a00 */
[----:B------:R-:W-:-:S03]  /*0740*/  VIADD R23, R0, 0x1 ;  /* 0x0000000100177836 */ /* 0x000fc60000000000 */
[CC--:B------:R-:W-:Y:S02]  /*0750*/  SHF.L.U64.HI R22, R9.reuse, R0.reuse, RZ ;  /* 0x0000000009167219 */ /* 0x0c0fe400000102ff */
[----:B------:R-:W-:Y:S02]  /*0760*/  SHF.L.U32 R24, R9, R0, RZ ;  /* 0x0000000009187219 */ /* 0x000fe400000006ff */
[----:B------:R-:W-:-:S04]  /*0770*/  LOP3.LUT R8, R6, R22, RZ, 0xfc, !PT ;  /* 0x0000001606087212 */ /* 0x000fc800078efcff */
[----:B------:R-:W-:-:S13]  /*0780*/  ISETP.NE.U32.AND P0, PT, R8, RZ, PT ;  /* 0x000000ff0800720c */ /* 0x000fda0003f05070 */
[----:B--2---:R-:W-:Y:S05]  /*0790*/  @P0 BRA `(.L_x_5) ;  /* 0x0000000000500947 */ /* 0x004fea0003800000 */
[----:B------:R-:W2:Y:S01]  /*07a0*/  I2F.U32.RP R14, R24 ;  /* 0x00000018000e7306 */ /* 0x000ea20000209000 */
[----:B------:R-:W-:-:S07]  /*07b0*/  ISETP.NE.U32.AND P1, PT, R24, RZ, PT ;  /* 0x000000ff1800720c */ /* 0x000fce0003f25070 */
[----:B--2---:R-:W2:Y:S02]  /*07c0*/  MUFU.RCP R14, R14 ;  /* 0x0000000e000e7308 */ /* 0x004ea40000001000 */
[----:B--2---:R-:W-:-:S06]  /*07d0*/  VIADD R8, R14, 0xffffffe ;  /* 0x0ffffffe0e087836 */ /* 0x004fcc0000000000 */
[----:B------:R2:W3:Y:S02]  /*07e0*/  F2I.FTZ.U32.TRUNC.NTZ R9, R8 ;  /* 0x0000000800097305 */ /* 0x0004e4000021f000 */
[----:B--2---:R-:W-:Y:S02]  /*07f0*/  IMAD.MOV.U32 R8, RZ, RZ, RZ ;  /* 0x000000ffff087224 */ /* 0x004fe400078e00ff */
[----:B---3--:R-:W-:-:S04]  /*0800*/  IMAD.MOV R15, RZ, RZ, -R9 ;  /* 0x000000ffff0f7224 */ /* 0x008fc800078e0a09 */
        /* <DEDUP_REMOVED lines=13> */
.L_x_5:
[----:B------:R-:W-:Y:S01]  /*08e0*/  IMAD.MOV.U32 R9, RZ, RZ, R7 ;  /* 0x000000ffff097224 */ /* 0x000fe200078e0007 */
[----:B------:R-:W-:Y:S01]  /*08f0*/  MOV R8, 0x920 ;  /* 0x0000092000087802 */ /* 0x000fe20000000f00 */
[----:B------:R-:W-:-:S07]  /*0900*/  IMAD.MOV.U32 R20, RZ, RZ, R6 ;  /* 0x000000ffff147224 */ /* 0x000fce00078e0006 */
[----:B01----:R-:W-:Y:S05]  /*0910*/  CALL.REL.NOINC `($__internal_0_$__cuda_sm20_rem_s64) ;  /* 0x0000000000c87944 */ /* 0x003fea0003c00000 */
[----:B------:R-:W-:Y:S02]  /*0920*/  IMAD.MOV.U32 R8, RZ, RZ, R16 ;  /* 0x000000ffff087224 */ /* 0x000fe400078e0010 */
[----:B------:R-:W-:-:S07]  /*0930*/  IMAD.MOV.U32 R9, RZ, RZ, R17 ;  /* 0x000000ffff097224 */ /* 0x000fce00078e0011 */
.L_x_6:
[----:B------:R-:W-:Y:S01]  /*0940*/  IMAD.MOV.U32 R15, RZ, RZ, 0x1 ;  /* 0x00000001ff0f7424 */ /* 0x000fe200078e00ff */
[----:B------:R-:W-:-:S04]  /*0950*/  IADD3 R12, P1, PT, R5, R12, RZ ;  /* 0x0000000c050c7210 */ /* 0x000fc80007f3e0ff */
[CC--:B------:R-:W-:Y:S01]  /*0960*/  SHF.L.U32 R19, R15.reuse, R0.reuse, RZ ;  /* 0x000000000f137219 */ /* 0x0c0fe200000006ff */
[----:B------:R-:W-:Y:S01]  /*0970*/  IMAD.X R13, R4, 0x1, R13, P1 ;  /* 0x00000001040d7824 */ /* 0x000fe200008e060d */
[----:B------:R-:W-:Y:S02]  /*0980*/  SHF.L.U64.HI R17, R15, R0, RZ ;  /* 0x000000000f117219 */ /* 0x000fe400000102ff */
[CC--:B------:R-:W-:Y:S02]  /*0990*/  ISETP.GT.U32.AND P0, PT, R8.reuse, R19.reuse, PT ;  /* 0x000000130800720c */ /* 0x0c0fe40003f04070 */
[----:B------:R-:W-:Y:S02]  /*09a0*/  IADD3 R8, P1, PT, R8, -R19, RZ ;  /* 0x8000001308087210 */ /* 0x000fe40007f3e0ff */
[----:B------:R-:W-:Y:S02]  /*09b0*/  SHF.R.U64 R15, R7, R23, R6 ;  /* 0x00000017070f7219 */ /* 0x000fe40000001206 */
[C---:B------:R-:W-:Y:S01]  /*09c0*/  ISETP.GT.AND.EX P0, PT, R9.reuse, R17, PT, P0 ;  /* 0x000000110900720c */ /* 0x040fe20003f04300 */
[----:B------:R-:W-:Y:S01]  /*09d0*/  IMAD.X R9, R9, 0x1, ~R17, P1 ;  /* 0x0000000109097824 */ /* 0x000fe200008e0e11 */
[----:B------:R-:W-:-:S02]  /*09e0*/  IADD3 R2, P2, P3, -R12, R7, R2 ;  /* 0x000000070c027210 */ /* 0x000fc40007b5e102 */
[----:B------:R-:W-:Y:S02]  /*09f0*/  SHF.R.U32.HI R4, RZ, R23, R6 ;  /* 0x00000017ff047219 */ /* 0x000fe40000011606 */
[CC--:B------:R-:W-:Y:S02]  /*0a00*/  SHF.L.U32 R5, R15.reuse, R0.reuse, RZ ;  /* 0x000000000f057219 */ /* 0x0c0fe400000006ff */
[----:B------:R-:W-:Y:S02]  /*0a10*/  SEL R8, R8, RZ, P0 ;  /* 0x000000ff08087207 */ /* 0x000fe40000000000 */
[----:B------:R-:W-:Y:S02]  /*0a20*/  SHF.L.U64.HI R0, R15, R0, R4 ;  /* 0x000000000f007219 */ /* 0x000fe40000010204 */
[----:B------:R-:W-:Y:S02]  /*0a30*/  IADD3.X R3, PT, PT, ~R13, R6, R3, P2, P3 ;  /* 0x000000060d037210 */ /* 0x000fe400017e6503 */
[----:B------:R-:W-:-:S02]  /*0a40*/  IADD3 R2, P1, P2, R2, R8, R5 ;  /* 0x0000000802027210 */ /* 0x000fc40007a3e005 */
[----:B------:R-:W-:-:S04]  /*0a50*/  SEL R4, R9, RZ, P0 ;  /* 0x000000ff09047207 */ /* 0x000fc80000000000 */
[----:B------:R-:W-:-:S05]  /*0a60*/  IADD3.X R3, PT, PT, R3, R4, R0, P1, P2 ;  /* 0x0000000403037210 */ /* 0x000fca0000fe4400 */
[----:B------:R-:W-:-:S04]  /*0a70*/  IMAD.WIDE.U32 R4, R3, 0x12a28fe5, RZ ;  /* 0x12a28fe503047825 */ /* 0x000fc800078e00ff */
[----:B------:R-:W-:-:S04]  /*0a80*/  IMAD.WIDE.U32 R8, P0, R2, -0x768fa0cf, R4 ;  /* 0x89705f3102087825 */ /* 0x000fc80007800004 */
[C---:B------:R-:W-:Y:S01]  /*0a90*/  IMAD.WIDE.U32 R4, R2.reuse, 0x12a28fe5, RZ ;  /* 0x12a28fe502047825 */ /* 0x040fe200078e00ff */
[----:B------:R-:W-:-:S04]  /*0aa0*/  IADD3 R12, P1, PT, R2, R9, RZ ;  /* 0x00000009020c7210 */ /* 0x000fc80007f3e0ff */
[----:B------:R-:W-:Y:S02]  /*0ab0*/  IADD3.X R13, PT, PT, RZ, R3, RZ, P0, P1 ;  /* 0x00000003ff0d7210 */ /* 0x000fe400007e24ff */
[----:B------:R-:W-:Y:S02]  /*0ac0*/  IADD3 RZ, P0, PT, R5, R8, RZ ;  /* 0x0000000805ff7210 */ /* 0x000fe40007f1e0ff */
[----:B------:R-:W-:-:S03]  /*0ad0*/  ISETP.LT.AND P1, PT, R3, RZ, PT ;  /* 0x000000ff0300720c */ /* 0x000fc60003f21270 */
[----:B------:R-:W-:-:S03]  /*0ae0*/  IMAD.WIDE.U32.X R4, R3, -0x768fa0cf, R12, P0 ;  /* 0x89705f3103047825 */ /* 0x000fc600000e040c */
[----:B------:R-:W-:-:S05]  /*0af0*/  IADD3 R0, P0, PT, -R2, R4, RZ ;  /* 0x0000000402007210 */ /* 0x000fca0007f1e1ff */
[----:B------:R-:W-:Y:S01]  /*0b00*/  IMAD.X R4, R5, 0x1, ~R3, P0 ;  /* 0x0000000105047824 */ /* 0x000fe200000e0e03 */
[----:B------:R-:W-:-:S04]  /*0b10*/  IADD3 R5, P0, PT, R0, -0x12a28fe5, RZ ;  /* 0xed5d701b00057810 */ /* 0x000fc80007f1e0ff */
[----:B------:R-:W-:Y:S02]  /*0b20*/  IADD3.X R9, PT, PT, R4, 0x768fa0ce, RZ, P0, !PT ;  /* 0x768fa0ce04097810 */ /* 0x000fe400007fe4ff */
[----:B------:R-:W-:Y:S02]  /*0b30*/  SEL R5, R5, R0, P1 ;  /* 0x0000000005057207 */ /* 0x000fe40000800000 */
[----:B------:R-:W-:Y:S01]  /*0b40*/  SEL R0, R9, R4, P1 ;  /* 0x0000000409007207 */ /* 0x000fe20000800000 */
[----:B------:R-:W-:-:S03]  /*0b50*/  IMAD.MOV.U32 R4, RZ, RZ, R22 ;  /* 0x000000ffff047224 */ /* 0x000fc600078e0016 */
[----:B------:R-:W-:-:S04]  /*0b60*/  SHF.R.S64 R5, R5, 0x1d, R0 ;  /* 0x0000001d05057819 */ /* 0x000fc80000001000 */
[----:B------:R-:W-:-:S04]  /*0b70*/  LEA.HI R5, P0, R0, R5, RZ, 0x1 ;  /* 0x0000000500057211 */ /* 0x000fc800078108ff */
[----:B------:R-:W-:Y:S01]  /*0b80*/  LEA.HI.X.SX32 R0, R0, RZ, 0x3, P0 ;  /* 0x000000ff00007211 */ /* 0x000fe200000f1eff */
[----:B------:R-:W-:Y:S01]  /*0b90*/  IMAD.WIDE.U32 R2, R5, -0x3b9aca07, R2 ;  /* 0xc46535f905027825 */ /* 0x000fe200078e0002 */
[----:B-1----:R-:W-:-:S03]  /*0ba0*/  ISETP.GT.U32.AND P0, PT, R24, UR6, PT ;  /* 0x0000000618007c0c */ /* 0x002fc6000bf04070 */
[----:B------:R-:W-:Y:S01]  /*0bb0*/  IMAD R0, R0, -0x3b9aca07, RZ ;  /* 0xc46535f900007824 */ /* 0x000fe200078e02ff */
[----:B------:R-:W-:-:S04]  /*0bc0*/  ISETP.GT.AND.EX P0, PT, R22, UR7, PT, P0 ;  /* 0x0000000716007c0c */ /* 0x000fc8000bf04300 */
[----:B------:R-:W-:Y:S01]  /*0bd0*/  IADD3 R3, PT, PT, R3, -R5, R0 ;  /* 0x8000000503037210 */ /* 0x000fe20007ffe000 */
[----:B------:R-:W-:Y:S02]  /*0be0*/  IMAD.MOV.U32 R5, RZ, RZ, R24 ;  /* 0x000000ffff057224 */ /* 0x000fe400078e0018 */
[----:B------:R-:W-:-:S06]  /*0bf0*/  IMAD.MOV.U32 R0, RZ, RZ, R23 ;  /* 0x000000ffff007224 */ /* 0x000fcc00078e0017 */
[----:B------:R-:W-:Y:S05]  /*0c00*/  @!P0 BRA `(.L_x_7) ;  /* 0xfffffff400dc8947 */ /* 0x000fea000383ffff */
.L_x_1:
[----:B--2---:R-:W1:Y:S02]  /*0c10*/  LDC.64 R4, c[0x0][0x388] ;  /* 0x0000e200ff047b82 */ /* 0x004e640000000a00 */
[----:B-1----:R-:W-:Y:S01]  /*0c20*/  STG.E.64 desc[UR4][R4.64], R2 ;  /* 0x0000000204007986 */ /* 0x002fe2000c101b04 */
[----:B------:R-:W-:Y:S05]  /*0c30*/  EXIT ;  /* 0x000000000000794d */ /* 0x000fea0003800000 */
        .weak           $__internal_0_$__cuda_sm20_rem_s64
        .type           $__internal_0_$__cuda_sm20_rem_s64,@function
        .size           $__internal_0_$__cuda_sm20_rem_s64,(.L_x_9 - $__internal_0_$__cuda_sm20_rem_s64)
$__internal_0_$__cuda_sm20_rem_s64:
[----:B------:R-:W-:Y:S02]  /*0c40*/  IADD3 R15, P1, PT, RZ, -R24, RZ ;  /* 0x80000018ff0f7210 */ /* 0x000fe40007f3e0ff */
[----:B------:R-:W-:-:S03]  /*0c50*/  ISETP.GE.AND P0, PT, R22, RZ, PT ;  /* 0x000000ff1600720c */ /* 0x000fc60003f06270 */
[----:B------:R-:W-:Y:S01]  /*0c60*/  IMAD.X R17, RZ, RZ, ~R22, P1 ;  /* 0x000000ffff117224 */ /* 0x000fe200008e0e16 */
[----:B------:R-:W-:-:S04]  /*0c70*/  SEL R14, R15, R24, !P0 ;  /* 0x000000180f0e7207 */ /* 0x000fc80004000000 */
[----:B------:R-:W-:-:S04]  /*0c80*/  SEL R15, R17, R22, !P0 ;  /* 0x00000016110f7207 */ /* 0x000fc80004000000 */
[----:B------:R-:W0:Y:S08]  /*0c90*/  I2F.U64.RP R27, R14 ;  /* 0x0000000e001b7312 */ /* 0x000e300000309000 */
[----:B0-----:R-:W0:Y:S02]  /*0ca0*/  MUFU.RCP R27, R27 ;  /* 0x0000001b001b7308 */ /* 0x001e240000001000 */
[----:B0-----:R-:W-:-:S06]  /*0cb0*/  VIADD R16, R27, 0x1ffffffe ;  /* 0x1ffffffe1b107836 */ /* 0x001fcc0000000000 */
[----:B------:R-:W0:Y:S02]  /*0cc0*/  F2I.U64.TRUNC R16, R16 ;  /* 0x0000001000107311 */ /* 0x000e24000020d800 */
[----:B0-----:R-:W-:-:S04]  /*0cd0*/  IMAD.WIDE.U32 R18, R16, R14, RZ ;  /* 0x0000000e10127225 */ /* 0x001fc800078e00ff */
[C---:B------:R-:W-:Y:S01]  /*0ce0*/  IMAD R21, R16.reuse, R15, R19 ;  /* 0x0000000f10157224 */ /* 0x040fe200078e0213 */
[----:B------:R-:W-:Y:S01]  /*0cf0*/  IADD3 R25, P0, PT, RZ, -R18, RZ ;  /* 0x80000012ff197210 */ /* 0x000fe20007f1e0ff */
[----:B------:R-:W-:Y:S02]  /*0d00*/  IMAD.MOV.U32 R19, RZ, RZ, R16 ;  /* 0x000000ffff137224 */ /* 0x000fe400078e0010 */
[----:B------:R-:W-:Y:S02]  /*0d10*/  IMAD R21, R17, R14, R21 ;  /* 0x0000000e11157224 */ /* 0x000fe400078e0215 */
[----:B------:R-:W-:-:S04]  /*0d20*/  IMAD.HI.U32 R18, R16, R25, RZ ;  /* 0x0000001910127227 */ /* 0x000fc800078e00ff */
[----:B------:R-:W-:-:S04]  /*0d30*/  IMAD.X R21, RZ, RZ, ~R21, P0 ;  /* 0x000000ffff157224 */ /* 0x000fc800000e0e15 */
[----:B------:R-:W-:-:S04]  /*0d40*/  IMAD.WIDE.U32 R18, P0, R16, R21, R18 ;  /* 0x0000001510127225 */ /* 0x000fc80007800012 */
[----:B------:R-:W-:-:S04]  /*0d50*/  IMAD.HI.U32 R16, R17, R21, RZ ;  /* 0x0000001511107227 */ /* 0x000fc800078e00ff */
[----:B------:R-:W-:-:S04]  /*0d60*/  IMAD.HI.U32 R18, P1, R17, R25, R18 ;  /* 0x0000001911127227 */ /* 0x000fc80007820012 */
[----:B------:R-:W-:Y:S02]  /*0d70*/  IMAD R19, R17, R21, RZ ;  /* 0x0000001511137224 */ /* 0x000fe400078e02ff */
[----:B------:R-:W-:-:S03]  /*0d80*/  IMAD.X R16, R16, 0x1, R17, P0 ;  /* 0x0000000110107824 */ /* 0x000fc600000e0611 */
[----:B------:R-:W-:-:S04]  /*0d90*/  IADD3 R19, P2, PT, R19, R18, RZ ;  /* 0x0000001213137210 */ /* 0x000fc80007f5e0ff */
[----:B------:R-:W-:Y:S01]  /*0da0*/  IADD3.X R16, PT, PT, RZ, RZ, R16, P2, P1 ;  /* 0x000000ffff107210 */ /* 0x000fe200017e2410 */
[----:B------:R-:W-:Y:S01]  /*0db0*/  IMAD.WIDE.U32 R28, R19, R14, RZ ;  /* 0x0000000e131c7225 */ /* 0x000fe200078e00ff */
[----:B------:R-:W-:-:S03]  /*0dc0*/  ISETP.GE.AND P1, PT, R20, RZ, PT ;  /* 0x000000ff1400720c */ /* 0x000fc60003f26270 */
[C---:B------:R-:W-:Y:S01]  /*0dd0*/  IMAD R17, R19.reuse, R15, R29 ;  /* 0x0000000f13117224 */ /* 0x040fe200078e021d */
[----:B------:R-:W-:Y:S02]  /*0de0*/  IADD3 R21, P0, PT, RZ, -R28, RZ ;  /* 0x8000001cff157210 */ /* 0x000fe40007f1e0ff */
[----:B------:R-:W-:Y:S01]  /*0df0*/  IADD3 R28, P4, PT, RZ, -R9, RZ ;  /* 0x80000009ff1c7210 */ /* 0x000fe20007f9e0ff */
[----:B------:R-:W-:Y:S02]  /*0e00*/  IMAD R17, R16, R14, R17 ;  /* 0x0000000e10117224 */ /* 0x000fe400078e0211 */
[----:B------:R-:W-:-:S04]  /*0e10*/  IMAD.HI.U32 R18, R19, R21, RZ ;  /* 0x0000001513127227 */ /* 0x000fc800078e00ff */
[----:B------:R-:W-:-:S04]  /*0e20*/  IMAD.X R17, RZ, RZ, ~R17, P0 ;  /* 0x000000ffff117224 */ /* 0x000fc800000e0e11 */
[----:B------:R-:W-:-:S04]  /*0e30*/  IMAD.WIDE.U32 R18, P0, R19, R17, R18 ;  /* 0x0000001113127225 */ /* 0x000fc80007800012 */
[----:B------:R-:W-:Y:S01]  /*0e40*/  IMAD.HI.U32 R19, P2, R16, R21, R18 ;  /* 0x0000001510137227 */ /* 0x000fe20007840012 */
[----:B------:R-:W-:-:S03]  /*0e50*/  SEL R21, R28, R9, !P1 ;  /* 0x000000091c157207 */ /* 0x000fc60004800000 */
[CC--:B------:R-:W-:Y:S02]  /*0e60*/  IMAD R18, R16.reuse, R17.reuse, RZ ;  /* 0x0000001110127224 */ /* 0x0c0fe400078e02ff */
[----:B------:R-:W-:-:S03]  /*0e70*/  IMAD.HI.U32 R17, R16, R17, RZ ;  /* 0x0000001110117227 */ /* 0x000fc600078e00ff */
[----:B------:R-:W-:Y:S01]  /*0e80*/  IADD3 R18, P3, PT, R18, R19, RZ ;  /* 0x0000001312127210 */ /* 0x000fe20007f7e0ff */
[----:B------:R-:W-:Y:S02]  /*0e90*/  IMAD.X R19, RZ, RZ, ~R20, P4 ;  /* 0x000000ffff137224 */ /* 0x000fe400020e0e14 */
[----:B------:R-:W-:Y:S02]  /*0ea0*/  IMAD.X R17, R17, 0x1, R16, P0 ;  /* 0x0000000111117824 */ /* 0x000fe400000e0610 */
[C---:B------:R-:W-:Y:S01]  /*0eb0*/  IMAD.HI.U32 R16, R18.reuse, R21, RZ ;  /* 0x0000001512107227 */ /* 0x040fe200078e00ff */
[----:B------:R-:W-:Y:S02]  /*0ec0*/  SEL R19, R19, R20, !P1 ;  /* 0x0000001413137207 */ /* 0x000fe40004800000 */
[----:B------:R-:W-:Y:S01]  /*0ed0*/  IADD3.X R28, PT, PT, RZ, RZ, R17, P3, P2 ;  /* 0x000000ffff1c7210 */ /* 0x000fe20001fe4411 */
[----:B------:R-:W-:Y:S02]  /*0ee0*/  IMAD.MOV.U32 R17, RZ, RZ, RZ ;  /* 0x000000ffff117224 */ /* 0x000fe400078e00ff */
[----:B------:R-:W-:-:S04]  /*0ef0*/  IMAD.WIDE.U32 R16, R18, R19, R16 ;  /* 0x0000001312107225 */ /* 0x000fc800078e0010 */
[C---:B------:R-:W-:Y:S02]  /*0f00*/  IMAD R18, R28.reuse, R19, RZ ;  /* 0x000000131c127224 */ /* 0x040fe400078e02ff */
[----:B------:R-:W-:-:S04]  /*0f10*/  IMAD.HI.U32 R17, P0, R28, R21, R16 ;  /* 0x000000151c117227 */ /* 0x000fc80007800010 */
[----:B------:R-:W-:Y:S01]  /*0f20*/  IMAD.HI.U32 R25, R28, R19, RZ ;  /* 0x000000131c197227 */ /* 0x000fe200078e00ff */
[----:B------:R-:W-:-:S03]  /*0f30*/  IADD3 R27, P2, PT, R18, R17, RZ ;  /* 0x00000011121b7210 */ /* 0x000fc60007f5e0ff */
[----:B------:R-:W-:Y:S02]  /*0f40*/  IMAD.X R25, RZ, RZ, R25, P0 ;  /* 0x000000ffff197224 */ /* 0x000fe400000e0619 */
[----:B------:R-:W-:-:S04]  /*0f50*/  IMAD.WIDE.U32 R16, R27, R14, RZ ;  /* 0x0000000e1b107225 */ /* 0x000fc800078e00ff */
[----:B------:R-:W-:Y:S02]  /*0f60*/  IMAD.X R25, RZ, RZ, R25, P2 ;  /* 0x000000ffff197224 */ /* 0x000fe400010e0619 */
[----:B------:R-:W-:Y:S01]  /*0f70*/  IMAD R27, R27, R15, R17 ;  /* 0x0000000f1b1b7224 */ /* 0x000fe200078e0211 */
[----:B------:R-:W-:-:S03]  /*0f80*/  IADD3 R17, P2, PT, -R16, R21, RZ ;  /* 0x0000001510117210 */ /* 0x000fc60007f5e1ff */
[-C--:B------:R-:W-:Y:S01]  /*0f90*/  IMAD R16, R25, R14.reuse, R27 ;  /* 0x0000000e19107224 */ /* 0x080fe200078e021b */
[----:B------:R-:W-:-:S03]  /*0fa0*/  ISETP.GE.U32.AND P0, PT, R17, R14, PT ;  /* 0x0000000e1100720c */ /* 0x000fc60003f06070 */
[----:B------:R-:W-:Y:S01]  /*0fb0*/  IMAD.X R25, R19, 0x1, ~R16, P2 ;  /* 0x0000000113197824 */ /* 0x000fe200010e0e10 */
[----:B------:R-:W-:-:S04]  /*0fc0*/  IADD3 R16, P2, PT, R17, -R14, RZ ;  /* 0x8000000e11107210 */ /* 0x000fc80007f5e0ff */
[C---:B------:R-:W-:Y:S01]  /*0fd0*/  ISETP.GE.U32.AND.EX P0, PT, R25.reuse, R15, PT, P0 ;  /* 0x0000000f1900720c */ /* 0x040fe20003f06100 */
[----:B------:R-:W-:-:S03]  /*0fe0*/  IMAD.X R21, R25, 0x1, ~R15, P2 ;  /* 0x0000000119157824 */ /* 0x000fc600010e0e0f */
[----:B------:R-:W-:Y:S02]  /*0ff0*/  SEL R19, R16, R17, P0 ;  /* 0x0000001110137207 */ /* 0x000fe40000000000 */
[----:B------:R-:W-:Y:S02]  /*1000*/  SEL R21, R21, R25, P0 ;  /* 0x0000001915157207 */ /* 0x000fe40000000000 */
[CC--:B------:R-:W-:Y:S02]  /*1010*/  ISETP.GE.U32.AND P0, PT, R19.reuse, R14.reuse, PT ;  /* 0x0000000e1300720c */ /* 0x0c0fe40003f06070 */
[----:B------:R-:W-:Y:S02]  /*1020*/  IADD3 R16, P2, PT, R19, -R14, RZ ;  /* 0x8000000e13107210 */ /* 0x000fe40007f5e0ff */
[----:B------:R-:W-:-:S03]  /*1030*/  ISETP.GE.U32.AND.EX P0, PT, R21, R15, PT, P0 ;  /* 0x0000000f1500720c */ /* 0x000fc60003f06100 */
[----:B------:R-:W-:Y:S01]  /*1040*/  IMAD.X R17, R21, 0x1, ~R15, P2 ;  /* 0x0000000115117824 */ /* 0x000fe200010e0e0f */
[----:B------:R-:W-:-:S04]  /*1050*/  SEL R16, R16, R19, P0 ;  /* 0x0000001310107207 */ /* 0x000fc80000000000 */
[----:B------:R-:W-:Y:S02]  /*1060*/  SEL R17, R17, R21, P0 ;  /* 0x0000001511117207 */ /* 0x000fe40000000000 */
[-C--:B------:R-:W-:Y:S02]  /*1070*/  IADD3 R15, P2, PT, RZ, -R16.reuse, RZ ;  /* 0x80000010ff0f7210 */ /* 0x080fe40007f5e0ff */
[----:B------:R-:W-:Y:S02]  /*1080*/  ISETP.NE.U32.AND P0, PT, R24, RZ, PT ;  /* 0x000000ff1800720c */ /* 0x000fe40003f05070 */
[----:B------:R-:W-:Y:S01]  /*1090*/  SEL R16, R15, R16, !P1 ;  /* 0x000000100f107207 */ /* 0x000fe20004800000 */
[----:B------:R-:W-:Y:S01]  /*10a0*/  IMAD.X R14, RZ, RZ, ~R17, P2 ;  /* 0x000000ffff0e7224 */ /* 0x000fe200010e0e11 */
[----:B------:R-:W-:Y:S01]  /*10b0*/  ISETP.NE.AND.EX P0, PT, R22, RZ, PT, P0 ;  /* 0x000000ff1600720c */ /* 0x000fe20003f05300 */
[----:B------:R-:W-:-:S03]  /*10c0*/  IMAD.MOV.U32 R15, RZ, RZ, 0x0 ;  /* 0x00000000ff0f7424 */ /* 0x000fc600078e00ff */
[----:B------:R-:W-:Y:S01]  /*10d0*/  SEL R17, R14, R17, !P1 ;  /* 0x000000110e117207 */ /* 0x000fe20004800000 */
[----:B------:R-:W-:Y:S01]  /*10e0*/  IMAD.MOV.U32 R14, RZ, RZ, R8 ;  /* 0x000000ffff0e7224 */ /* 0x000fe200078e0008 */
[----:B------:R-:W-:Y:S02]  /*10f0*/  SEL R16, R16, 0xffffffff, P0 ;  /* 0xffffffff10107807 */ /* 0x000fe40000000000 */
[----:B------:R-:W-:Y:S01]  /*1100*/  SEL R17, R17, 0xffffffff, P0 ;  /* 0xffffffff11117807 */ /* 0x000fe20000000000 */
[----:B------:R-:W-:Y:S06]  /*1110*/  RET.REL.NODEC R14 `(_Z8o_kernelxPx) ;  /* 0xffffffec0eb87950 */ /* 0x000fec0003c3ffff */
.L_x_8:
        /* <DEDUP_REMOVED lines=14> */
.L_x_9:


//--------------------- .nv.shared.reserved.0     --------------------------
	.section	.nv.shared.reserved.0,"aw",@nobits
	.weak		__nv_reservedSMEM_offset_0_alias
	.size		__nv_reservedSMEM_offset_0_alias, 0, 64
	.other		__nv_reservedSMEM_offset_0_alias,@"STO_CUDA_RESERVED_SHARED STV_DEFAULT"
__nv_reservedSMEM_offset_0_alias:
	.zero		0
	.zero		64


//--------------------- .nv.constant0._Z8b_kernelxPx --------------------------
	.section	.nv.constant0._Z8b_kernelxPx,"a",@progbits
	.sectionflags	@""
	.align	4
.nv.constant0._Z8b_kernelxPx:
	.zero		912


//--------------------- .nv.constant0._Z8o_kernelxPx --------------------------
	.section	.nv.constant0._Z8o_kernelxPx,"a",@progbits
	.sectionflags	@""
	.align	4
.nv.constant0._Z8o_kernelxPx:
	.zero		912


//--------------------- SYMBOLS --------------------------

	.type		.nv.reservedSmem.offset0,@object
	.size		.nv.reservedSmem.offset0,0x4
